//
// Generated by NVIDIA NVVM Compiler
//
// Compiler Build ID: CL-36424714
// Cuda compilation tools, release 13.0, V13.0.88
// Based on NVVM 20.0.0
//

.version 9.0
.target sm_100
.address_size 64

	// .globl	_Z18bev_pool_v2_kerneliiPKfS0_PKiS2_S2_S2_S2_Pf

.visible .entry _Z18bev_pool_v2_kerneliiPKfS0_PKiS2_S2_S2_S2_Pf(
	.param .u32 _Z18bev_pool_v2_kerneliiPKfS0_PKiS2_S2_S2_S2_Pf_param_0,
	.param .u32 _Z18bev_pool_v2_kerneliiPKfS0_PKiS2_S2_S2_S2_Pf_param_1,
	.param .u64 .ptr .align 1 _Z18bev_pool_v2_kerneliiPKfS0_PKiS2_S2_S2_S2_Pf_param_2,
	.param .u64 .ptr .align 1 _Z18bev_pool_v2_kerneliiPKfS0_PKiS2_S2_S2_S2_Pf_param_3,
	.param .u64 .ptr .align 1 _Z18bev_pool_v2_kerneliiPKfS0_PKiS2_S2_S2_S2_Pf_param_4,
	.param .u64 .ptr .align 1 _Z18bev_pool_v2_kerneliiPKfS0_PKiS2_S2_S2_S2_Pf_param_5,
	.param .u64 .ptr .align 1 _Z18bev_pool_v2_kerneliiPKfS0_PKiS2_S2_S2_S2_Pf_param_6,
	.param .u64 .ptr .align 1 _Z18bev_pool_v2_kerneliiPKfS0_PKiS2_S2_S2_S2_Pf_param_7,
	.param .u64 .ptr .align 1 _Z18bev_pool_v2_kerneliiPKfS0_PKiS2_S2_S2_S2_Pf_param_8,
	.param .u64 .ptr .align 1 _Z18bev_pool_v2_kerneliiPKfS0_PKiS2_S2_S2_S2_Pf_param_9
)
{
	.reg .pred 	%p<11>;
	.reg .b32 	%r<83>;
	.reg .b32 	%f<68>;
	.reg .b64 	%rd<130>;

	ld.param.u32 	%r18, [_Z18bev_pool_v2_kerneliiPKfS0_PKiS2_S2_S2_S2_Pf_param_0];
	ld.param.u32 	%r19, [_Z18bev_pool_v2_kerneliiPKfS0_PKiS2_S2_S2_S2_Pf_param_1];
	ld.param.u64 	%rd10, [_Z18bev_pool_v2_kerneliiPKfS0_PKiS2_S2_S2_S2_Pf_param_2];
	ld.param.u64 	%rd11, [_Z18bev_pool_v2_kerneliiPKfS0_PKiS2_S2_S2_S2_Pf_param_3];
	ld.param.u64 	%rd12, [_Z18bev_pool_v2_kerneliiPKfS0_PKiS2_S2_S2_S2_Pf_param_4];
	ld.param.u64 	%rd13, [_Z18bev_pool_v2_kerneliiPKfS0_PKiS2_S2_S2_S2_Pf_param_5];
	ld.param.u64 	%rd6, [_Z18bev_pool_v2_kerneliiPKfS0_PKiS2_S2_S2_S2_Pf_param_6];
	ld.param.u64 	%rd7, [_Z18bev_pool_v2_kerneliiPKfS0_PKiS2_S2_S2_S2_Pf_param_7];
	ld.param.u64 	%rd8, [_Z18bev_pool_v2_kerneliiPKfS0_PKiS2_S2_S2_S2_Pf_param_8];
	ld.param.u64 	%rd9, [_Z18bev_pool_v2_kerneliiPKfS0_PKiS2_S2_S2_S2_Pf_param_9];
	cvta.to.global.u64 	%rd1, %rd10;
	cvta.to.global.u64 	%rd2, %rd11;
	cvta.to.global.u64 	%rd3, %rd13;
	cvta.to.global.u64 	%rd4, %rd12;
	mov.u32 	%r20, %ctaid.x;
	mov.u32 	%r21, %ntid.x;
	mov.u32 	%r22, %tid.x;
	mad.lo.s32 	%r23, %r20, %r21, %r22;
	div.s32 	%r1, %r23, %r18;
	mul.lo.s32 	%r24, %r1, %r18;
	sub.s32 	%r2, %r23, %r24;
	setp.ge.s32 	%p1, %r1, %r19;
	@%p1 bra 	$L__BB0_14;
	cvta.to.global.u64 	%rd14, %rd7;
	cvta.to.global.u64 	%rd15, %rd8;
	mul.wide.s32 	%rd16, %r1, 4;
	add.s64 	%rd17, %rd14, %rd16;
	ld.global.nc.u32 	%r3, [%rd17];
	add.s64 	%rd18, %rd15, %rd16;
	ld.global.nc.u32 	%r4, [%rd18];
	setp.lt.s32 	%p2, %r4, 1;
	mov.f32 	%f67, 0f00000000;
	@%p2 bra 	$L__BB0_13;
	cvt.s64.s32 	%rd5, %r2;
	and.b32  	%r5, %r4, 7;
	setp.lt.u32 	%p3, %r4, 8;
	mov.f32 	%f67, 0f00000000;
	mov.b32 	%r81, 0;
	@%p3 bra 	$L__BB0_5;
	and.b32  	%r81, %r4, 2147483640;
	neg.s32 	%r79, %r81;
	mov.f32 	%f67, 0f00000000;
	mov.u32 	%r78, %r3;
$L__BB0_4:
	.pragma "nounroll";
	mul.wide.s32 	%rd19, %r78, 4;
	add.s64 	%rd20, %rd4, %rd19;
	add.s64 	%rd21, %rd3, %rd19;
	ld.global.nc.u32 	%r27, [%rd20];
	mul.wide.s32 	%rd22, %r27, 4;
	add.s64 	%rd23, %rd1, %rd22;
	ld.global.nc.u32 	%r28, [%rd21];
	mul.lo.s32 	%r29, %r28, %r18;
	cvt.s64.s32 	%rd24, %r29;
	add.s64 	%rd25, %rd24, %rd5;
	shl.b64 	%rd26, %rd25, 2;
	add.s64 	%rd27, %rd2, %rd26;
	ld.global.nc.f32 	%f17, [%rd27];
	ld.global.nc.f32 	%f18, [%rd23];
	fma.rn.f32 	%f19, %f17, %f18, %f67;
	ld.global.nc.u32 	%r30, [%rd20+4];
	mul.wide.s32 	%rd28, %r30, 4;
	add.s64 	%rd29, %rd1, %rd28;
	ld.global.nc.u32 	%r31, [%rd21+4];
	mul.lo.s32 	%r32, %r31, %r18;
	cvt.s64.s32 	%rd30, %r32;
	add.s64 	%rd31, %rd30, %rd5;
	shl.b64 	%rd32, %rd31, 2;
	add.s64 	%rd33, %rd2, %rd32;
	ld.global.nc.f32 	%f20, [%rd33];
	ld.global.nc.f32 	%f21, [%rd29];
	fma.rn.f32 	%f22, %f20, %f21, %f19;
	ld.global.nc.u32 	%r33, [%rd20+8];
	mul.wide.s32 	%rd34, %r33, 4;
	add.s64 	%rd35, %rd1, %rd34;
	ld.global.nc.u32 	%r34, [%rd21+8];
	mul.lo.s32 	%r35, %r34, %r18;
	cvt.s64.s32 	%rd36, %r35;
	add.s64 	%rd37, %rd36, %rd5;
	shl.b64 	%rd38, %rd37, 2;
	add.s64 	%rd39, %rd2, %rd38;
	ld.global.nc.f32 	%f23, [%rd39];
	ld.global.nc.f32 	%f24, [%rd35];
	fma.rn.f32 	%f25, %f23, %f24, %f22;
	ld.global.nc.u32 	%r36, [%rd20+12];
	mul.wide.s32 	%rd40, %r36, 4;
	add.s64 	%rd41, %rd1, %rd40;
	ld.global.nc.u32 	%r37, [%rd21+12];
	mul.lo.s32 	%r38, %r37, %r18;
	cvt.s64.s32 	%rd42, %r38;
	add.s64 	%rd43, %rd42, %rd5;
	shl.b64 	%rd44, %rd43, 2;
	add.s64 	%rd45, %rd2, %rd44;
	ld.global.nc.f32 	%f26, [%rd45];
	ld.global.nc.f32 	%f27, [%rd41];
	fma.rn.f32 	%f28, %f26, %f27, %f25;
	ld.global.nc.u32 	%r39, [%rd20+16];
	mul.wide.s32 	%rd46, %r39, 4;
	add.s64 	%rd47, %rd1, %rd46;
	ld.global.nc.u32 	%r40, [%rd21+16];
	mul.lo.s32 	%r41, %r40, %r18;
	cvt.s64.s32 	%rd48, %r41;
	add.s64 	%rd49, %rd48, %rd5;
	shl.b64 	%rd50, %rd49, 2;
	add.s64 	%rd51, %rd2, %rd50;
	ld.global.nc.f32 	%f29, [%rd51];
	ld.global.nc.f32 	%f30, [%rd47];
	fma.rn.f32 	%f31, %f29, %f30, %f28;
	ld.global.nc.u32 	%r42, [%rd20+20];
	mul.wide.s32 	%rd52, %r42, 4;
	add.s64 	%rd53, %rd1, %rd52;
	ld.global.nc.u32 	%r43, [%rd21+20];
	mul.lo.s32 	%r44, %r43, %r18;
	cvt.s64.s32 	%rd54, %r44;
	add.s64 	%rd55, %rd54, %rd5;
	shl.b64 	%rd56, %rd55, 2;
	add.s64 	%rd57, %rd2, %rd56;
	ld.global.nc.f32 	%f32, [%rd57];
	ld.global.nc.f32 	%f33, [%rd53];
	fma.rn.f32 	%f34, %f32, %f33, %f31;
	ld.global.nc.u32 	%r45, [%rd20+24];
	mul.wide.s32 	%rd58, %r45, 4;
	add.s64 	%rd59, %rd1, %rd58;
	ld.global.nc.u32 	%r46, [%rd21+24];
	mul.lo.s32 	%r47, %r46, %r18;
	cvt.s64.s32 	%rd60, %r47;
	add.s64 	%rd61, %rd60, %rd5;
	shl.b64 	%rd62, %rd61, 2;
	add.s64 	%rd63, %rd2, %rd62;
	ld.global.nc.f32 	%f35, [%rd63];
	ld.global.nc.f32 	%f36, [%rd59];
	fma.rn.f32 	%f37, %f35, %f36, %f34;
	ld.global.nc.u32 	%r48, [%rd20+28];
	mul.wide.s32 	%rd64, %r48, 4;
	add.s64 	%rd65, %rd1, %rd64;
	ld.global.nc.u32 	%r49, [%rd21+28];
	mul.lo.s32 	%r50, %r49, %r18;
	cvt.s64.s32 	%rd66, %r50;
	add.s64 	%rd67, %rd66, %rd5;
	shl.b64 	%rd68, %rd67, 2;
	add.s64 	%rd69, %rd2, %rd68;
	ld.global.nc.f32 	%f38, [%rd69];
	ld.global.nc.f32 	%f39, [%rd65];
	fma.rn.f32 	%f67, %f38, %f39, %f37;
	add.s32 	%r79, %r79, 8;
	add.s32 	%r78, %r78, 8;
	setp.ne.s32 	%p4, %r79, 0;
	@%p4 bra 	$L__BB0_4;
$L__BB0_5:
	setp.eq.s32 	%p5, %r5, 0;
	@%p5 bra 	$L__BB0_13;
	and.b32  	%r13, %r4, 3;
	setp.lt.u32 	%p6, %r5, 4;
	@%p6 bra 	$L__BB0_8;
	add.s32 	%r51, %r81, %r3;
	mul.wide.s32 	%rd70, %r51, 4;
	add.s64 	%rd71, %rd4, %rd70;
	ld.global.nc.u32 	%r52, [%rd71];
	mul.wide.s32 	%rd72, %r52, 4;
	add.s64 	%rd73, %rd1, %rd72;
	add.s64 	%rd74, %rd3, %rd70;
	ld.global.nc.u32 	%r53, [%rd74];
	mul.lo.s32 	%r54, %r53, %r18;
	cvt.s64.s32 	%rd75, %r54;
	add.s64 	%rd76, %rd75, %rd5;
	shl.b64 	%rd77, %rd76, 2;
	add.s64 	%rd78, %rd2, %rd77;
	ld.global.nc.f32 	%f41, [%rd78];
	ld.global.nc.f32 	%f42, [%rd73];
	fma.rn.f32 	%f43, %f41, %f42, %f67;
	ld.global.nc.u32 	%r55, [%rd71+4];
	mul.wide.s32 	%rd79, %r55, 4;
	add.s64 	%rd80, %rd1, %rd79;
	ld.global.nc.u32 	%r56, [%rd74+4];
	mul.lo.s32 	%r57, %r56, %r18;
	cvt.s64.s32 	%rd81, %r57;
	add.s64 	%rd82, %rd81, %rd5;
	shl.b64 	%rd83, %rd82, 2;
	add.s64 	%rd84, %rd2, %rd83;
	ld.global.nc.f32 	%f44, [%rd84];
	ld.global.nc.f32 	%f45, [%rd80];
	fma.rn.f32 	%f46, %f44, %f45, %f43;
	ld.global.nc.u32 	%r58, [%rd71+8];
	mul.wide.s32 	%rd85, %r58, 4;
	add.s64 	%rd86, %rd1, %rd85;
	ld.global.nc.u32 	%r59, [%rd74+8];
	mul.lo.s32 	%r60, %r59, %r18;
	cvt.s64.s32 	%rd87, %r60;
	add.s64 	%rd88, %rd87, %rd5;
	shl.b64 	%rd89, %rd88, 2;
	add.s64 	%rd90, %rd2, %rd89;
	ld.global.nc.f32 	%f47, [%rd90];
	ld.global.nc.f32 	%f48, [%rd86];
	fma.rn.f32 	%f49, %f47, %f48, %f46;
	ld.global.nc.u32 	%r61, [%rd71+12];
	mul.wide.s32 	%rd91, %r61, 4;
	add.s64 	%rd92, %rd1, %rd91;
	ld.global.nc.u32 	%r62, [%rd74+12];
	mul.lo.s32 	%r63, %r62, %r18;
	cvt.s64.s32 	%rd93, %r63;
	add.s64 	%rd94, %rd93, %rd5;
	shl.b64 	%rd95, %rd94, 2;
	add.s64 	%rd96, %rd2, %rd95;
	ld.global.nc.f32 	%f50, [%rd96];
	ld.global.nc.f32 	%f51, [%rd92];
	fma.rn.f32 	%f67, %f50, %f51, %f49;
	add.s32 	%r81, %r81, 4;
$L__BB0_8:
	setp.eq.s32 	%p7, %r13, 0;
	@%p7 bra 	$L__BB0_13;
	setp.eq.s32 	%p8, %r13, 1;
	@%p8 bra 	$L__BB0_11;
	add.s32 	%r64, %r81, %r3;
	mul.wide.s32 	%rd97, %r64, 4;
	add.s64 	%rd98, %rd4, %rd97;
	ld.global.nc.u32 	%r65, [%rd98];
	mul.wide.s32 	%rd99, %r65, 4;
	add.s64 	%rd100, %rd1, %rd99;
	add.s64 	%rd101, %rd3, %rd97;
	ld.global.nc.u32 	%r66, [%rd101];
	mul.lo.s32 	%r67, %r66, %r18;
	cvt.s64.s32 	%rd102, %r67;
	add.s64 	%rd103, %rd102, %rd5;
	shl.b64 	%rd104, %rd103, 2;
	add.s64 	%rd105, %rd2, %rd104;
	ld.global.nc.f32 	%f53, [%rd105];
	ld.global.nc.f32 	%f54, [%rd100];
	fma.rn.f32 	%f55, %f53, %f54, %f67;
	ld.global.nc.u32 	%r68, [%rd98+4];
	mul.wide.s32 	%rd106, %r68, 4;
	add.s64 	%rd107, %rd1, %rd106;
	ld.global.nc.u32 	%r69, [%rd101+4];
	mul.lo.s32 	%r70, %r69, %r18;
	cvt.s64.s32 	%rd108, %r70;
	add.s64 	%rd109, %rd108, %rd5;
	shl.b64 	%rd110, %rd109, 2;
	add.s64 	%rd111, %rd2, %rd110;
	ld.global.nc.f32 	%f56, [%rd111];
	ld.global.nc.f32 	%f57, [%rd107];
	fma.rn.f32 	%f67, %f56, %f57, %f55;
	add.s32 	%r81, %r81, 2;
$L__BB0_11:
	and.b32  	%r71, %r4, 1;
	setp.eq.b32 	%p9, %r71, 1;
	not.pred 	%p10, %p9;
	@%p10 bra 	$L__BB0_13;
	add.s32 	%r72, %r81, %r3;
	mul.wide.s32 	%rd112, %r72, 4;
	add.s64 	%rd113, %rd4, %rd112;
	ld.global.nc.u32 	%r73, [%rd113];
	mul.wide.s32 	%rd114, %r73, 4;
	add.s64 	%rd115, %rd1, %rd114;
	add.s64 	%rd116, %rd3, %rd112;
	ld.global.nc.u32 	%r74, [%rd116];
	mul.lo.s32 	%r75, %r74, %r18;
	cvt.s64.s32 	%rd117, %r75;
	add.s64 	%rd118, %rd117, %rd5;
	shl.b64 	%rd119, %rd118, 2;
	add.s64 	%rd120, %rd2, %rd119;
	ld.global.nc.f32 	%f58, [%rd120];
	ld.global.nc.f32 	%f59, [%rd115];
	fma.rn.f32 	%f67, %f58, %f59, %f67;
$L__BB0_13:
	cvta.to.global.u64 	%rd121, %rd6;
	mul.wide.s32 	%rd122, %r3, 4;
	add.s64 	%rd123, %rd121, %rd122;
	ld.global.nc.u32 	%r76, [%rd123];
	mul.lo.s32 	%r77, %r76, %r18;
	cvt.s64.s32 	%rd124, %r77;
	cvt.s64.s32 	%rd125, %r2;
	add.s64 	%rd126, %rd124, %rd125;
	cvta.to.global.u64 	%rd127, %rd9;
	shl.b64 	%rd128, %rd126, 2;
	add.s64 	%rd129, %rd127, %rd128;
	st.global.f32 	[%rd129], %f67;
$L__BB0_14:
	ret;

}


// ===== COMPILED SASS (sm_100) =====

	.target	sm_100

	.elftype	@"ET_EXEC"


//--------------------- .note.nv.tkinfo           --------------------------
	.section	.note.nv.tkinfo,"",@"SHT_NOTE"
	.sectionflags	@"SHF_NOTE_NV_TKINFO"
	.tkinfo
        /*0018*/ 	.word	0x00000002
        /*0030*/ 	.string	""
        /*0030*/ 	.string	"ptxas"
        /*0030*/ 	.string	"Cuda compilation tools, release 13.0, V13.0.88"
        /*0030*/ 	.string	"Build cuda_13.0.r13.0/compiler.36424714_0"
        /*0030*/ 	.string	"-arch sm_100 -m 64 "



//--------------------- .note.nv.cuinfo           --------------------------
	.section	.note.nv.cuinfo,"",@"SHT_NOTE"
	.sectionflags	@"SHF_NOTE_NV_CUINFO"
        /*0018*/ 	.short	0x0002
        /*001a*/ 	.short	0x0064
        /*001c*/ 	.short	0x0082
	.zero		2


//--------------------- .nv.info                  --------------------------
	.section	.nv.info,"",@"SHT_CUDA_INFO"
	.align	4


	//----- nvinfo : EIATTR_REGCOUNT
	.align		4
        /*0000*/ 	.byte	0x04, 0x2f
        /*0002*/ 	.short	(.L_1 - .L_0)
	.align		4
.L_0:
        /*0004*/ 	.word	index@(_Z18bev_pool_v2_kerneliiPKfS0_PKiS2_S2_S2_S2_Pf)
        /*0008*/ 	.word	0x00000020


	//----- nvinfo : EIATTR_FRAME_SIZE
	.align		4
.L_1:
        /*000c*/ 	.byte	0x04, 0x11
        /*000e*/ 	.short	(.L_3 - .L_2)
	.align		4
.L_2:
        /*0010*/ 	.word	index@(_Z18bev_pool_v2_kerneliiPKfS0_PKiS2_S2_S2_S2_Pf)
        /*0014*/ 	.word	0x00000000


	//----- nvinfo : EIATTR_MIN_STACK_SIZE
	.align		4
.L_3:
        /*0018*/ 	.byte	0x04, 0x12
        /*001a*/ 	.short	(.L_5 - .L_4)
	.align		4
.L_4:
        /*001c*/ 	.word	index@(_Z18bev_pool_v2_kerneliiPKfS0_PKiS2_S2_S2_S2_Pf)
        /*0020*/ 	.word	0x00000000
.L_5:


//--------------------- .nv.compat                --------------------------
	.section	.nv.compat,"",@"SHT_CUDA_COMPAT_INFO"
	.align	4
        /*0000*/ 	.byte	0x02, 0x09, 0x00, 0x00, 0x02, 0x02, 0x01, 0x00, 0x02, 0x05, 0x05, 0x00, 0x03, 0x07, 0x01, 0x01
        /*0010*/ 	.byte	0x02, 0x03, 0x00, 0x00, 0x02, 0x06, 0x01, 0x00, 0x04, 0x0b, 0x08, 0x00, 0x09, 0x00, 0x00, 0x00
        /*0020*/ 	.byte	0x00, 0x00, 0x00, 0x00


//--------------------- .nv.info._Z18bev_pool_v2_kerneliiPKfS0_PKiS2_S2_S2_S2_Pf --------------------------
	.section	.nv.info._Z18bev_pool_v2_kerneliiPKfS0_PKiS2_S2_S2_S2_Pf,"",@"SHT_CUDA_INFO"
	.sectionflags	@""
	.align	4


	//----- nvinfo : EIATTR_CUDA_API_VERSION
	.align		4
        /*0000*/ 	.byte	0x04, 0x37
        /*0002*/ 	.short	(.L_7 - .L_6)
.L_6:
        /*0004*/ 	.word	0x00000082


	//----- nvinfo : EIATTR_KPARAM_INFO
	.align		4
.L_7:
        /*0008*/ 	.byte	0x04, 0x17
        /*000a*/ 	.short	(.L_9 - .L_8)
.L_8:
        /*000c*/ 	.word	0x00000000
        /*0010*/ 	.short	0x0009
        /*0012*/ 	.short	0x0040
        /*0014*/ 	.byte	0x00, 0xf5, 0x21, 0x00


	//----- nvinfo : EIATTR_KPARAM_INFO
	.align		4
.L_9:
        /*0018*/ 	.byte	0x04, 0x17
        /*001a*/ 	.short	(.L_11 - .L_10)
.L_10:
        /*001c*/ 	.word	0x00000000
        /*0020*/ 	.short	0x0008
        /*0022*/ 	.short	0x0038
        /*0024*/ 	.byte	0x00, 0xf5, 0x21, 0x00


	//----- nvinfo : EIATTR_KPARAM_INFO
	.align		4
.L_11:
        /*0028*/ 	.byte	0x04, 0x17
        /*002a*/ 	.short	(.L_13 - .L_12)
.L_12:
        /*002c*/ 	.word	0x00000000
        /*0030*/ 	.short	0x0007
        /*0032*/ 	.short	0x0030
        /*0034*/ 	.byte	0x00, 0xf5, 0x21, 0x00


	//----- nvinfo : EIATTR_KPARAM_INFO
	.align		4
.L_13:
        /*0038*/ 	.byte	0x04, 0x17
        /*003a*/ 	.short	(.L_15 - .L_14)
.L_14:
        /*003c*/ 	.word	0x00000000
        /*0040*/ 	.short	0x0006
        /*0042*/ 	.short	0x0028
        /*0044*/ 	.byte	0x00, 0xf5, 0x21, 0x00


	//----- nvinfo : EIATTR_KPARAM_INFO
	.align		4
.L_15:
        /*0048*/ 	.byte	0x04, 0x17
        /*004a*/ 	.short	(.L_17 - .L_16)
.L_16:
        /*004c*/ 	.word	0x00000000
        /*0050*/ 	.short	0x0005
        /*0052*/ 	.short	0x0020
        /*0054*/ 	.byte	0x00, 0xf5, 0x21, 0x00


	//----- nvinfo : EIATTR_KPARAM_INFO
	.align		4
.L_17:
        /*0058*/ 	.byte	0x04, 0x17
        /*005a*/ 	.short	(.L_19 - .L_18)
.L_18:
        /*005c*/ 	.word	0x00000000
        /*0060*/ 	.short	0x0004
        /*0062*/ 	.short	0x0018
        /*0064*/ 	.byte	0x00, 0xf5, 0x21, 0x00


	//----- nvinfo : EIATTR_KPARAM_INFO
	.align		4
.L_19:
        /*0068*/ 	.byte	0x04, 0x17
        /*006a*/ 	.short	(.L_21 - .L_20)
.L_20:
        /*006c*/ 	.word	0x00000000
        /*0070*/ 	.short	0x0003
        /*0072*/ 	.short	0x0010
        /*0074*/ 	.byte	0x00, 0xf5, 0x21, 0x00


	//----- nvinfo : EIATTR_KPARAM_INFO
	.align		4
.L_21:
        /*0078*/ 	.byte	0x04, 0x17
        /*007a*/ 	.short	(.L_23 - .L_22)
.L_22:
        /*007c*/ 	.word	0x00000000
        /*0080*/ 	.short	0x0002
        /*0082*/ 	.short	0x0008
        /*0084*/ 	.byte	0x00, 0xf5, 0x21, 0x00


	//----- nvinfo : EIATTR_KPARAM_INFO
	.align		4
.L_23:
        /*0088*/ 	.byte	0x04, 0x17
        /*008a*/ 	.short	(.L_25 - .L_24)
.L_24:
        /*008c*/ 	.word	0x00000000
        /*0090*/ 	.short	0x0001
        /*0092*/ 	.short	0x0004
        /*0094*/ 	.byte	0x00, 0xf0, 0x11, 0x00


	//----- nvinfo : EIATTR_KPARAM_INFO
	.align		4
.L_25:
        /*0098*/ 	.byte	0x04, 0x17
        /*009a*/ 	.short	(.L_27 - .L_26)
.L_26:
        /*009c*/ 	.word	0x00000000
        /*00a0*/ 	.short	0x0000
        /*00a2*/ 	.short	0x0000
        /*00a4*/ 	.byte	0x00, 0xf0, 0x11, 0x00


	//----- nvinfo : EIATTR_SPARSE_MMA_MASK
	.align		4
.L_27:
        /*00a8*/ 	.byte	0x03, 0x50
        /*00aa*/ 	.short	0x0000


	//----- nvinfo : EIATTR_MAXREG_COUNT
	.align		4
        /*00ac*/ 	.byte	0x03, 0x1b
        /*00ae*/ 	.short	0x00ff


	//----- nvinfo : EIATTR_MERCURY_ISA_VERSION
	.align		4
        /*00b0*/ 	.byte	0x03, 0x5f
        /*00b2*/ 	.short	0x0101


	//----- nvinfo : EIATTR_VRC_CTA_INIT_COUNT
	.align		4
        /*00b4*/ 	.byte	0x02, 0x4a
	.zero		1
	.zero		1


	//----- nvinfo : EIATTR_EXIT_INSTR_OFFSETS
	.align		4
        /*00b8*/ 	.byte	0x04, 0x1c
        /*00ba*/ 	.short	(.L_29 - .L_28)


	//   ....[0]....
.L_28:
        /*00bc*/ 	.word	0x00000200


	//   ....[1]....
        /*00c0*/ 	.word	0x000011c0


	//----- nvinfo : EIATTR_CRS_STACK_SIZE
	.align		4
.L_29:
        /*00c4*/ 	.byte	0x04, 0x1e
        /*00c6*/ 	.short	(.L_31 - .L_30)
.L_30:
        /*00c8*/ 	.word	0x00000000


	//----- nvinfo : EIATTR_CBANK_PARAM_SIZE
	.align		4
.L_31:
        /*00cc*/ 	.byte	0x03, 0x19
        /*00ce*/ 	.short	0x0048


	//----- nvinfo : EIATTR_PARAM_CBANK
	.align		4
        /*00d0*/ 	.byte	0x04, 0x0a
        /*00d2*/ 	.short	(.L_33 - .L_32)
	.align		4
.L_32:
        /*00d4*/ 	.word	index@(.nv.constant0._Z18bev_pool_v2_kerneliiPKfS0_PKiS2_S2_S2_S2_Pf)
        /*00d8*/ 	.short	0x0380
        /*00da*/ 	.short	0x0048


	//----- nvinfo : EIATTR_SW_WAR
	.align		4
.L_33:
        /*00dc*/ 	.byte	0x04, 0x36
        /*00de*/ 	.short	(.L_35 - .L_34)
.L_34:
        /*00e0*/ 	.word	0x00000008
.L_35:


//--------------------- .nv.callgraph             --------------------------
	.section	.nv.callgraph,"",@"SHT_CUDA_CALLGRAPH"
	.align	4
	.sectionentsize	8
	.align		4
        /*0000*/ 	.word	0x00000000
	.align		4
        /*0004*/ 	.word	0xffffffff
	.align		4
        /*0008*/ 	.word	0x00000000
	.align		4
        /*000c*/ 	.word	0xfffffffe
	.align		4
        /*0010*/ 	.word	0x00000000
	.align		4
        /*0014*/ 	.word	0xfffffffd
	.align		4
        /*0018*/ 	.word	0x00000000
	.align		4
        /*001c*/ 	.word	0xfffffffc


//--------------------- .text._Z18bev_pool_v2_kerneliiPKfS0_PKiS2_S2_S2_S2_Pf --------------------------
	.section	.text._Z18bev_pool_v2_kerneliiPKfS0_PKiS2_S2_S2_S2_Pf,"ax",@progbits
	.align	128
        .global         _Z18bev_pool_v2_kerneliiPKfS0_PKiS2_S2_S2_S2_Pf
        .type           _Z18bev_pool_v2_kerneliiPKfS0_PKiS2_S2_S2_S2_Pf,@function
        .size           _Z18bev_pool_v2_kerneliiPKfS0_PKiS2_S2_S2_S2_Pf,(.L_x_10 - _Z18bev_pool_v2_kerneliiPKfS0_PKiS2_S2_S2_S2_Pf)
        .other          _Z18bev_pool_v2_kerneliiPKfS0_PKiS2_S2_S2_S2_Pf,@"STO_CUDA_ENTRY STV_DEFAULT"
_Z18bev_pool_v2_kerneliiPKfS0_PKiS2_S2_S2_S2_Pf:
.text._Z18bev_pool_v2_kerneliiPKfS0_PKiS2_S2_S2_S2_Pf:
[----:B------:R-:W-:Y:S08]  /*0000*/  LDC R1, c[0x0][0x37c] ;  /* 0x0000df00ff017b82 */ /* 0x000ff00000000800 */
[----:B------:R-:W0:Y:S01]  /*0010*/  LDC R0, c[0x0][0x380] ;  /* 0x0000e000ff007b82 */ /* 0x000e220000000800 */
[----:B------:R-:W1:Y:S07]  /*0020*/  S2R R6, SR_TID.X ;  /* 0x0000000000067919 */ /* 0x000e6e0000002100 */
[----:B------:R-:W1:Y:S08]  /*0030*/  S2UR UR4, SR_CTAID.X ;  /* 0x00000000000479c3 */ /* 0x000e700000002500 */
[----:B------:R-:W1:Y:S01]  /*0040*/  LDC R5, c[0x0][0x360] ;  /* 0x0000d800ff057b82 */ /* 0x000e620000000800 */
[----:B0-----:R-:W-:-:S04]  /*0050*/  IABS R7, R0 ;  /* 0x0000000000077213 */ /* 0x001fc80000000000 */
[----:B------:R-:W0:Y:S01]  /*0060*/  I2F.RP R4, R7 ;  /* 0x0000000700047306 */ /* 0x000e220000209400 */
[----:B-1----:R-:W-:Y:S01]  /*0070*/  IMAD R5, R5, UR4, R6 ;  /* 0x0000000405057c24 */ /* 0x002fe2000f8e0206 */
[----:B------:R-:W1:Y:S06]  /*0080*/  LDCU UR4, c[0x0][0x384] ;  /* 0x00007080ff0477ac */ /* 0x000e6c0008000800 */
[----:B0-----:R-:W0:Y:S02]  /*0090*/  MUFU.RCP R4, R4 ;  /* 0x0000000400047308 */ /* 0x001e240000001000 */
[----:B0-----:R-:W-:Y:S01]  /*00a0*/  VIADD R2, R4, 0xffffffe ;  /* 0x0ffffffe04027836 */ /* 0x001fe20000000000 */
[----:B------:R-:W-:-:S05]  /*00b0*/  IABS R4, R5 ;  /* 0x0000000500047213 */ /* 0x000fca0000000000 */
[----:B------:R0:W2:Y:S02]  /*00c0*/  F2I.FTZ.U32.TRUNC.NTZ R3, R2 ;  /* 0x0000000200037305 */ /* 0x0000a4000021f000 */
[----:B0-----:R-:W-:Y:S02]  /*00d0*/  IMAD.MOV.U32 R2, RZ, RZ, RZ ;  /* 0x000000ffff027224 */ /* 0x001fe400078e00ff */
[----:B--2---:R-:W-:-:S04]  /*00e0*/  IMAD.MOV R8, RZ, RZ, -R3 ;  /* 0x000000ffff087224 */ /* 0x004fc800078e0a03 */
[----:B------:R-:W-:-:S04]  /*00f0*/  IMAD R9, R8, R7, RZ ;  /* 0x0000000708097224 */ /* 0x000fc800078e02ff */
[----:B------:R-:W-:-:S06]  /*0100*/  IMAD.HI.U32 R3, R3, R9, R2 ;  /* 0x0000000903037227 */ /* 0x000fcc00078e0002 */
[----:B------:R-:W-:-:S04]  /*0110*/  IMAD.HI.U32 R3, R3, R4, RZ ;  /* 0x0000000403037227 */ /* 0x000fc800078e00ff */
[----:B------:R-:W-:-:S04]  /*0120*/  IMAD.MOV R6, RZ, RZ, -R3 ;  /* 0x000000ffff067224 */ /* 0x000fc800078e0a03 */
[----:B------:R-:W-:-:S05]  /*0130*/  IMAD R2, R7, R6, R4 ;  /* 0x0000000607027224 */ /* 0x000fca00078e0204 */
[----:B------:R-:W-:-:S13]  /*0140*/  ISETP.GT.U32.AND P2, PT, R7, R2, PT ;  /* 0x000000020700720c */ /* 0x000fda0003f44070 */
[----:B------:R-:W-:Y:S02]  /*0150*/  @!P2 IMAD.IADD R2, R2, 0x1, -R7 ;  /* 0x000000010202a824 */ /* 0x000fe400078e0a07 */
[----:B------:R-:W-:Y:S01]  /*0160*/  @!P2 VIADD R3, R3, 0x1 ;  /* 0x000000010303a836 */ /* 0x000fe20000000000 */
[----:B------:R-:W-:Y:S02]  /*0170*/  ISETP.NE.AND P2, PT, R0, RZ, PT ;  /* 0x000000ff0000720c */ /* 0x000fe40003f45270 */
[----:B------:R-:W-:Y:S02]  /*0180*/  ISETP.GE.U32.AND P0, PT, R2, R7, PT ;  /* 0x000000070200720c */ /* 0x000fe40003f06070 */
[----:B------:R-:W-:-:S04]  /*0190*/  LOP3.LUT R2, R5, R0, RZ, 0x3c, !PT ;  /* 0x0000000005027212 */ /* 0x000fc800078e3cff */
[----:B------:R-:W-:-:S07]  /*01a0*/  ISETP.GE.AND P1, PT, R2, RZ, PT ;  /* 0x000000ff0200720c */ /* 0x000fce0003f26270 */
[----:B------:R-:W-:-:S04]  /*01b0*/  @P0 VIADD R3, R3, 0x1 ;  /* 0x0000000103030836 */ /* 0x000fc80000000000 */
[----:B------:R-:W-:-:S04]  /*01c0*/  IMAD.MOV.U32 R11, RZ, RZ, R3 ;  /* 0x000000ffff0b7224 */ /* 0x000fc800078e0003 */
[----:B------:R-:W-:Y:S01]  /*01d0*/  @!P1 IMAD.MOV R11, RZ, RZ, -R11 ;  /* 0x000000ffff0b9224 */ /* 0x000fe200078e0a0b */
[----:B------:R-:W-:-:S04]  /*01e0*/  @!P2 LOP3.LUT R11, RZ, R0, RZ, 0x33, !PT ;  /* 0x00000000ff0ba212 */ /* 0x000fc800078e33ff */
[----:B-1----:R-:W-:-:S13]  /*01f0*/  ISETP.GE.AND P0, PT, R11, UR4, PT ;  /* 0x000000040b007c0c */ /* 0x002fda000bf06270 */
[----:B------:R-:W-:Y:S05]  /*0200*/  @P0 EXIT ;  /* 0x000000000000094d */ /* 0x000fea0003800000 */
[----:B------:R-:W0:Y:S01]  /*0210*/  LDC.64 R8, c[0x0][0x3b8] ;  /* 0x0000ee00ff087b82 */ /* 0x000e220000000a00 */
[----:B------:R-:W1:Y:S01]  /*0220*/  LDCU.64 UR4, c[0x0][0x358] ;  /* 0x00006b00ff0477ac */ /* 0x000e620008000a00 */
[----:B------:R-:W2:Y:S06]  /*0230*/  LDCU.64 UR6, c[0x0][0x390] ;  /* 0x00007200ff0677ac */ /* 0x000eac0008000a00 */
[----:B------:R-:W3:Y:S01]  /*0240*/  LDC.64 R6, c[0x0][0x3b0] ;  /* 0x0000ec00ff067b82 */ /* 0x000ee20000000a00 */
[----:B0-----:R-:W-:-:S05]  /*0250*/  IMAD.WIDE R8, R11, 0x4, R8 ;  /* 0x000000040b087825 */ /* 0x001fca00078e0208 */
[----:B-1----:R-:W4:Y:S01]  /*0260*/  LDG.E.CONSTANT R2, desc[UR4][R8.64] ;  /* 0x0000000408027981 */ /* 0x002f22000c1e9900 */
[----:B---3--:R-:W-:-:S05]  /*0270*/  IMAD.WIDE R6, R11, 0x4, R6 ;  /* 0x000000040b067825 */ /* 0x008fca00078e0206 */
[----:B------:R0:W5:Y:S01]  /*0280*/  LDG.E.CONSTANT R3, desc[UR4][R6.64] ;  /* 0x0000000406037981 */ /* 0x000162000c1e9900 */
[----:B------:R-:W-:Y:S01]  /*0290*/  IMAD.MOV R4, RZ, RZ, -R11 ;  /* 0x000000ffff047224 */ /* 0x000fe200078e0a0b */
[----:B------:R-:W-:Y:S01]  /*02a0*/  BSSY.RECONVERGENT B0, `(.L_x_0) ;  /* 0x00000e6000007945 */ /* 0x000fe20003800200 */
[----:B------:R-:W-:Y:S02]  /*02b0*/  IMAD.MOV.U32 R23, RZ, RZ, RZ ;  /* 0x000000ffff177224 */ /* 0x000fe400078e00ff */
[----:B------:R-:W-:Y:S01]  /*02c0*/  IMAD R4, R0, R4, R5 ;  /* 0x0000000400047224 */ /* 0x000fe200078e0205 */
[----:B----4-:R-:W-:-:S13]  /*02d0*/  ISETP.GE.AND P0, PT, R2, 0x1, PT ;  /* 0x000000010200780c */ /* 0x010fda0003f06270 */
[----:B0-2---:R-:W-:Y:S05]  /*02e0*/  @!P0 BRA `(.L_x_1) ;  /* 0x0000000c00848947 */ /* 0x005fea0003800000 */
[C---:B------:R-:W-:Y:S01]  /*02f0*/  ISETP.GE.U32.AND P1, PT, R2.reuse, 0x8, PT ;  /* 0x000000080200780c */ /* 0x040fe20003f26070 */
[----:B------:R-:W-:Y:S01]  /*0300*/  BSSY.RECONVERGENT B1, `(.L_x_2) ;  /* 0x000006c000017945 */ /* 0x000fe20003800200 */
[----:B------:R-:W-:Y:S01]  /*0310*/  LOP3.LUT R6, R2, 0x7, RZ, 0xc0, !PT ;  /* 0x0000000702067812 */ /* 0x000fe200078ec0ff */
[----:B------:R-:W-:Y:S01]  /*0320*/  IMAD.MOV.U32 R23, RZ, RZ, RZ ;  /* 0x000000ffff177224 */ /* 0x000fe200078e00ff */
[----:B------:R-:W-:Y:S01]  /*0330*/  SHF.R.S32.HI R7, RZ, 0x1f, R4 ;  /* 0x0000001fff077819 */ /* 0x000fe20000011404 */
[----:B------:R-:W-:Y:S01]  /*0340*/  IMAD.MOV.U32 R8, RZ, RZ, RZ ;  /* 0x000000ffff087224 */ /* 0x000fe200078e00ff */
[----:B------:R-:W-:-:S07]  /*0350*/  ISETP.NE.AND P0, PT, R6, RZ, PT ;  /* 0x000000ff0600720c */ /* 0x000fce0003f05270 */
[----:B------:R-:W-:Y:S06]  /*0360*/  @!P1 BRA `(.L_x_3) ;  /* 0x0000000400949947 */ /* 0x000fec0003800000 */
[----:B------:R-:W-:Y:S01]  /*0370*/  LOP3.LUT R8, R2, 0x7ffffff8, RZ, 0xc0, !PT ;  /* 0x7ffffff802087812 */ /* 0x000fe200078ec0ff */
[----:B------:R-:W-:Y:S02]  /*0380*/  IMAD.MOV.U32 R23, RZ, RZ, RZ ;  /* 0x000000ffff177224 */ /* 0x000fe400078e00ff */
[----:B-----5:R-:W-:Y:S02]  /*0390*/  IMAD.MOV.U32 R9, RZ, RZ, R3 ;  /* 0x000000ffff097224 */ /* 0x020fe400078e0003 */
[----:B------:R-:W-:-:S07]  /*03a0*/  IMAD.MOV R5, RZ, RZ, -R8 ;  /* 0x000000ffff057224 */ /* 0x000fce00078e0a08 */
.L_x_4:
[----:B------:R-:W0:Y:S08]  /*03b0*/  LDC.64 R14, c[0x0][0x3a0] ;  /* 0x0000e800ff0e7b82 */ /* 0x000e300000000a00 */
[----:B------:R-:W1:Y:S08]  /*03c0*/  LDC.64 R10, c[0x0][0x398] ;  /* 0x0000e600ff0a7b82 */ /* 0x000e700000000a00 */
[----:B------:R-:W2:Y:S01]  /*03d0*/  LDC.64 R12, c[0x0][0x388] ;  /* 0x0000e200ff0c7b82 */ /* 0x000ea20000000a00 */
[----:B0-----:R-:W-:-:S05]  /*03e0*/  IMAD.WIDE R14, R9, 0x4, R14 ;  /* 0x00000004090e7825 */ /* 0x001fca00078e020e */
[----:B------:R-:W3:Y:S04]  /*03f0*/  LDG.E.CONSTANT R27, desc[UR4][R14.64] ;  /* 0x000000040e1b7981 */ /* 0x000ee8000c1e9900 */
[----:B------:R-:W4:Y:S01]  /*0400*/  LDG.E.CONSTANT R29, desc[UR4][R14.64+0x4] ;  /* 0x000004040e1d7981 */ /* 0x000f22000c1e9900 */
[----:B-1----:R-:W-:-:S03]  /*0410*/  IMAD.WIDE R10, R9, 0x4, R10 ;  /* 0x00000004090a7825 */ /* 0x002fc600078e020a */
[----:B------:R-:W5:Y:S04]  /*0420*/  LDG.E.CONSTANT R17, desc[UR4][R14.64+0x8] ;  /* 0x000008040e117981 */ /* 0x000f68000c1e9900 */
[----:B------:R-:W2:Y:S04]  /*0430*/  LDG.E.CONSTANT R21, desc[UR4][R10.64] ;  /* 0x000000040a157981 */ /* 0x000ea8000c1e9900 */
[----:B------:R-:W5:Y:S04]  /*0440*/  LDG.E.CONSTANT R25, desc[UR4][R10.64+0x4] ;  /* 0x000004040a197981 */ /* 0x000f68000c1e9900 */
[----:B------:R-:W5:Y:S01]  /*0450*/  LDG.E.CONSTANT R19, desc[UR4][R10.64+0x8] ;  /* 0x000008040a137981 */ /* 0x000f62000c1e9900 */
[----:B---3--:R-:W-:-:S05]  /*0460*/  IMAD R27, R27, R0, RZ ;  /* 0x000000001b1b7224 */ /* 0x008fca00078e02ff */
[----:B------:R-:W-:Y:S01]  /*0470*/  IADD3 R20, P1, PT, R4, R27, RZ ;  /* 0x0000001b04147210 */ /* 0x000fe20007f3e0ff */
[----:B----4-:R-:W-:-:S03]  /*0480*/  IMAD R16, R29, R0, RZ ;  /* 0x000000001d107224 */ /* 0x010fc600078e02ff */
[-C--:B------:R-:W-:Y:S02]  /*0490*/  LEA.HI.X.SX32 R27, R27, R7.reuse, 0x1, P1 ;  /* 0x000000071b1b7211 */ /* 0x080fe400008f0eff */
[----:B------:R-:W-:Y:S02]  /*04a0*/  LEA R28, P1, R20, UR6, 0x2 ;  /* 0x00000006141c7c11 */ /* 0x000fe4000f8210ff */
[----:B------:R-:W-:Y:S02]  /*04b0*/  IADD3 R18, P2, PT, R4, R16, RZ ;  /* 0x0000001004127210 */ /* 0x000fe40007f5e0ff */
[----:B------:R-:W-:Y:S01]  /*04c0*/  LEA.HI.X R29, R20, UR7, R27, 0x2, P1 ;  /* 0x00000007141d7c11 */ /* 0x000fe200088f141b */
[----:B--2---:R-:W-:Y:S01]  /*04d0*/  IMAD.WIDE R20, R21, 0x4, R12 ;  /* 0x0000000415147825 */ /* 0x004fe200078e020c */
[----:B------:R-:W-:Y:S02]  /*04e0*/  LEA.HI.X.SX32 R27, R16, R7, 0x1, P2 ;  /* 0x00000007101b7211 */ /* 0x000fe400010f0eff */
[C---:B------:R-:W-:Y:S01]  /*04f0*/  LEA R26, P1, R18.reuse, UR6, 0x2 ;  /* 0x00000006121a7c11 */ /* 0x040fe2000f8210ff */
[----:B------:R5:W2:Y:S03]  /*0500*/  LDG.E.CONSTANT R22, desc[UR4][R28.64] ;  /* 0x000000041c167981 */ /* 0x000aa6000c1e9900 */
[----:B------:R-:W-:Y:S01]  /*0510*/  LEA.HI.X R27, R18, UR7, R27, 0x2, P1 ;  /* 0x00000007121b7c11 */ /* 0x000fe200088f141b */
[----:B------:R-:W2:Y:S01]  /*0520*/  LDG.E.CONSTANT R20, desc[UR4][R20.64] ;  /* 0x0000000414147981 */ /* 0x000ea2000c1e9900 */
[----:B-----5:R-:W-:-:S03]  /*0530*/  IMAD.WIDE R28, R25, 0x4, R12 ;  /* 0x00000004191c7825 */ /* 0x020fc600078e020c */
[----:B------:R-:W3:Y:S04]  /*0540*/  LDG.E.CONSTANT R25, desc[UR4][R26.64] ;  /* 0x000000041a197981 */ /* 0x000ee8000c1e9900 */
[----:B------:R-:W3:Y:S01]  /*0550*/  LDG.E.CONSTANT R24, desc[UR4][R28.64] ;  /* 0x000000041c187981 */ /* 0x000ee2000c1e9900 */
[----:B------:R-:W-:-:S03]  /*0560*/  IMAD R17, R17, R0, RZ ;  /* 0x0000000011117224 */ /* 0x000fc600078e02ff */
[----:B------:R-:W4:Y:S02]  /*0570*/  LDG.E.CONSTANT R21, desc[UR4][R14.64+0xc] ;  /* 0x00000c040e157981 */ /* 0x000f24000c1e9900 */
[----:B------:R-:W-:Y:S02]  /*0580*/  IADD3 R18, P1, PT, R4, R17, RZ ;  /* 0x0000001104127210 */ /* 0x000fe40007f3e0ff */
[----:B------:R-:W5:Y:S02]  /*0590*/  LDG.E.CONSTANT R26, desc[UR4][R14.64+0x10] ;  /* 0x000010040e1a7981 */ /* 0x000f64000c1e9900 */
[----:B------:R-:W-:Y:S02]  /*05a0*/  LEA.HI.X.SX32 R17, R17, R7, 0x1, P1 ;  /* 0x0000000711117211 */ /* 0x000fe400008f0eff */
[C---:B------:R-:W-:Y:S01]  /*05b0*/  LEA R16, P1, R18.reuse, UR6, 0x2 ;  /* 0x0000000612107c11 */ /* 0x040fe2000f8210ff */
[----:B------:R-:W5:Y:S03]  /*05c0*/  LDG.E.CONSTANT R27, desc[UR4][R14.64+0x14] ;  /* 0x000014040e1b7981 */ /* 0x000f66000c1e9900 */
[----:B------:R-:W-:Y:S01]  /*05d0*/  LEA.HI.X R17, R18, UR7, R17, 0x2, P1 ;  /* 0x0000000712117c11 */ /* 0x000fe200088f1411 */
[----:B------:R-:W-:Y:S01]  /*05e0*/  IMAD.WIDE R18, R19, 0x4, R12 ;  /* 0x0000000413127825 */ /* 0x000fe200078e020c */
[----:B------:R-:W5:Y:S04]  /*05f0*/  LDG.E.CONSTANT R29, desc[UR4][R10.64+0xc] ;  /* 0x00000c040a1d7981 */ /* 0x000f68000c1e9900 */
[----:B------:R0:W5:Y:S04]  /*0600*/  LDG.E.CONSTANT R16, desc[UR4][R16.64] ;  /* 0x0000000410107981 */ /* 0x000168000c1e9900 */
[----:B------:R-:W5:Y:S04]  /*0610*/  LDG.E.CONSTANT R19, desc[UR4][R18.64] ;  /* 0x0000000412137981 */ /* 0x000f68000c1e9900 */
[----:B------:R-:W5:Y:S01]  /*0620*/  LDG.E.CONSTANT R18, desc[UR4][R10.64+0x1c] ;  /* 0x00001c040a127981 */ /* 0x000f62000c1e9900 */
[----:B--2---:R-:W-:-:S03]  /*0630*/  FFMA R20, R22, R20, R23 ;  /* 0x0000001416147223 */ /* 0x004fc60000000017 */
[----:B------:R-:W2:Y:S04]  /*0640*/  LDG.E.CONSTANT R23, desc[UR4][R10.64+0x10] ;  /* 0x000010040a177981 */ /* 0x000ea8000c1e9900 */
[----:B------:R-:W2:Y:S01]  /*0650*/  LDG.E.CONSTANT R22, desc[UR4][R10.64+0x18] ;  /* 0x000018040a167981 */ /* 0x000ea2000c1e9900 */
[----:B---3--:R-:W-:-:S03]  /*0660*/  FFMA R28, R25, R24, R20 ;  /* 0x00000018191c7223 */ /* 0x008fc60000000014 */
[----:B------:R-:W3:Y:S04]  /*0670*/  LDG.E.CONSTANT R25, desc[UR4][R14.64+0x18] ;  /* 0x000018040e197981 */ /* 0x000ee8000c1e9900 */
[----:B------:R-:W3:Y:S04]  /*0680*/  LDG.E.CONSTANT R24, desc[UR4][R14.64+0x1c] ;  /* 0x00001c040e187981 */ /* 0x000ee8000c1e9900 */
[----:B------:R1:W3:Y:S01]  /*0690*/  LDG.E.CONSTANT R20, desc[UR4][R10.64+0x14] ;  /* 0x000014040a147981 */ /* 0x0002e2000c1e9900 */
[----:B----4-:R-:W-:-:S05]  /*06a0*/  IMAD R21, R21, R0, RZ ;  /* 0x0000000015157224 */ /* 0x010fca00078e02ff */
[----:B0-----:R-:W-:Y:S01]  /*06b0*/  IADD3 R17, P1, PT, R4, R21, RZ ;  /* 0x0000001504117210 */ /* 0x001fe20007f3e0ff */
[----:B-----5:R-:W-:Y:S02]  /*06c0*/  IMAD R26, R26, R0, RZ ;  /* 0x000000001a1a7224 */ /* 0x020fe400078e02ff */
[----:B------:R-:W-:Y:S01]  /*06d0*/  FFMA R19, R16, R19, R28 ;  /* 0x0000001310137223 */ /* 0x000fe2000000001c */
[----:B------:R-:W-:Y:S02]  /*06e0*/  LEA.HI.X.SX32 R28, R21, R7, 0x1, P1 ;  /* 0x00000007151c7211 */ /* 0x000fe400008f0eff */
[----:B------:R-:W-:-:S04]  /*06f0*/  LEA R16, P1, R17, UR6, 0x2 ;  /* 0x0000000611107c11 */ /* 0x000fc8000f8210ff */
[----:B------:R-:W-:Y:S02]  /*0700*/  LEA.HI.X R17, R17, UR7, R28, 0x2, P1 ;  /* 0x0000000711117c11 */ /* 0x000fe400088f141c */
[----:B------:R-:W-:Y:S01]  /*0710*/  IADD3 R21, P1, PT, R4, R26, RZ ;  /* 0x0000001a04157210 */ /* 0x000fe20007f3e0ff */
[----:B------:R-:W-:Y:S02]  /*0720*/  IMAD R27, R27, R0, RZ ;  /* 0x000000001b1b7224 */ /* 0x000fe400078e02ff */
[----:B------:R2:W4:Y:S01]  /*0730*/  LDG.E.CONSTANT R28, desc[UR4][R16.64] ;  /* 0x00000004101c7981 */ /* 0x000522000c1e9900 */
[----:B------:R-:W-:Y:S02]  /*0740*/  LEA.HI.X.SX32 R26, R26, R7, 0x1, P1 ;  /* 0x000000071a1a7211 */ /* 0x000fe400008f0eff */
[----:B-1----:R-:W-:-:S04]  /*0750*/  LEA R10, P1, R21, UR6, 0x2 ;  /* 0x00000006150a7c11 */ /* 0x002fc8000f8210ff */
[----:B------:R-:W-:Y:S02]  /*0760*/  LEA.HI.X R11, R21, UR7, R26, 0x2, P1 ;  /* 0x00000007150b7c11 */ /* 0x000fe400088f141a */
[----:B------:R-:W-:-:S04]  /*0770*/  IADD3 R21, P1, PT, R4, R27, RZ ;  /* 0x0000001b04157210 */ /* 0x000fc80007f3e0ff */
[----:B------:R-:W-:Y:S02]  /*0780*/  LEA.HI.X.SX32 R27, R27, R7, 0x1, P1 ;  /* 0x000000071b1b7211 */ /* 0x000fe400008f0eff */
[----:B------:R-:W-:Y:S01]  /*0790*/  LEA R26, P1, R21, UR6, 0x2 ;  /* 0x00000006151a7c11 */ /* 0x000fe2000f8210ff */
[----:B------:R-:W-:Y:S02]  /*07a0*/  IMAD.WIDE R14, R29, 0x4, R12 ;  /* 0x000000041d0e7825 */ /* 0x000fe400078e020c */
[----:B------:R0:W5:Y:S01]  /*07b0*/  LDG.E.CONSTANT R29, desc[UR4][R10.64] ;  /* 0x000000040a1d7981 */ /* 0x000162000c1e9900 */
[----:B------:R-:W-:-:S03]  /*07c0*/  LEA.HI.X R27, R21, UR7, R27, 0x2, P1 ;  /* 0x00000007151b7c11 */ /* 0x000fc600088f141b */
[----:B------:R-:W4:Y:S04]  /*07d0*/  LDG.E.CONSTANT R14, desc[UR4][R14.64] ;  /* 0x000000040e0e7981 */ /* 0x000f28000c1e9900 */
[----:B------:R-:W5:Y:S01]  /*07e0*/  LDG.E.CONSTANT R26, desc[UR4][R26.64] ;  /* 0x000000041a1a7981 */ /* 0x000f62000c1e9900 */
[----:B--2---:R-:W-:-:S06]  /*07f0*/  IMAD.WIDE R16, R23, 0x4, R12 ;  /* 0x0000000417107825 */ /* 0x004fcc00078e020c */
[----:B------:R1:W5:Y:S01]  /*0800*/  LDG.E.CONSTANT R16, desc[UR4][R16.64] ;  /* 0x0000000410107981 */ /* 0x000362000c1e9900 */
[----:B---3--:R-:W-:-:S05]  /*0810*/  IMAD R25, R25, R0, RZ ;  /* 0x0000000019197224 */ /* 0x008fca00078e02ff */
[----:B0-----:R-:W-:Y:S01]  /*0820*/  IADD3 R11, P1, PT, R4, R25, RZ ;  /* 0x00000019040b7210 */ /* 0x001fe20007f3e0ff */
[----:B-1----:R-:W-:Y:S02]  /*0830*/  IMAD R17, R24, R0, RZ ;  /* 0x0000000018117224 */ /* 0x002fe400078e02ff */
[----:B------:R-:W-:Y:S01]  /*0840*/  IMAD.WIDE R20, R20, 0x4, R12 ;  /* 0x0000000414147825 */ /* 0x000fe200078e020c */
[----:B------:R-:W-:Y:S02]  /*0850*/  LEA.HI.X.SX32 R24, R25, R7, 0x1, P1 ;  /* 0x0000000719187211 */ /* 0x000fe400008f0eff */
[C---:B------:R-:W-:Y:S02]  /*0860*/  LEA R10, P1, R11.reuse, UR6, 0x2 ;  /* 0x000000060b0a7c11 */ /* 0x040fe4000f8210ff */
[----:B------:R-:W-:Y:S01]  /*0870*/  IADD3 R23, P2, PT, R4, R17, RZ ;  /* 0x0000001104177210 */ /* 0x000fe20007f5e0ff */
[----:B------:R0:W2:Y:S01]  /*0880*/  LDG.E.CONSTANT R15, desc[UR4][R20.64] ;  /* 0x00000004140f7981 */ /* 0x0000a2000c1e9900 */
[----:B------:R-:W-:Y:S01]  /*0890*/  LEA.HI.X R11, R11, UR7, R24, 0x2, P1 ;  /* 0x000000070b0b7c11 */ /* 0x000fe200088f1418 */
[----:B------:R-:W-:-:S04]  /*08a0*/  IMAD.WIDE R24, R22, 0x4, R12 ;  /* 0x0000000416187825 */ /* 0x000fc800078e020c */
[----:B------:R-:W3:Y:S01]  /*08b0*/  LDG.E.CONSTANT R10, desc[UR4][R10.64] ;  /* 0x000000040a0a7981 */ /* 0x000ee2000c1e9900 */
[----:B0-----:R-:W-:Y:S01]  /*08c0*/  IMAD.WIDE R20, R18, 0x4, R12 ;  /* 0x0000000412147825 */ /* 0x001fe200078e020c */
[----:B------:R-:W-:Y:S02]  /*08d0*/  LEA.HI.X.SX32 R18, R17, R7, 0x1, P2 ;  /* 0x0000000711127211 */ /* 0x000fe400010f0eff */
[----:B------:R-:W3:Y:S01]  /*08e0*/  LDG.E.CONSTANT R24, desc[UR4][R24.64] ;  /* 0x0000000418187981 */ /* 0x000ee2000c1e9900 */
[----:B------:R-:W-:-:S03]  /*08f0*/  LEA R12, P1, R23, UR6, 0x2 ;  /* 0x00000006170c7c11 */ /* 0x000fc6000f8210ff */
[----:B------:R-:W3:Y:S01]  /*0900*/  LDG.E.CONSTANT R20, desc[UR4][R20.64] ;  /* 0x0000000414147981 */ /* 0x000ee2000c1e9900 */
[----:B------:R-:W-:-:S05]  /*0910*/  LEA.HI.X R13, R23, UR7, R18, 0x2, P1 ;  /* 0x00000007170d7c11 */ /* 0x000fca00088f1412 */
[----:B------:R-:W3:Y:S01]  /*0920*/  LDG.E.CONSTANT R12, desc[UR4][R12.64] ;  /* 0x000000040c0c7981 */ /* 0x000ee2000c1e9900 */
[----:B------:R-:W-:-:S05]  /*0930*/  VIADD R5, R5, 0x8 ;  /* 0x0000000805057836 */ /* 0x000fca0000000000 */
[----:B------:R-:W-:Y:S01]  /*0940*/  ISETP.NE.AND P1, PT, R5, RZ, PT ;  /* 0x000000ff0500720c */ /* 0x000fe20003f25270 */
[----:B----4-:R-:W-:Y:S01]  /*0950*/  FFMA R14, R28, R14, R19 ;  /* 0x0000000e1c0e7223 */ /* 0x010fe20000000013 */
[----:B------:R-:W-:-:S03]  /*0960*/  VIADD R9, R9, 0x8 ;  /* 0x0000000809097836 */ /* 0x000fc60000000000 */
[----:B-----5:R-:W-:-:S04]  /*0970*/  FFMA R29, R29, R16, R14 ;  /* 0x000000101d1d7223 */ /* 0x020fc8000000000e */
[----:B--2---:R-:W-:-:S04]  /*0980*/  FFMA R15, R26, R15, R29 ;  /* 0x0000000f1a0f7223 */ /* 0x004fc8000000001d */
[----:B---3--:R-:W-:-:S04]  /*0990*/  FFMA R15, R10, R24, R15 ;  /* 0x000000180a0f7223 */ /* 0x008fc8000000000f */
[----:B------:R-:W-:Y:S01]  /*09a0*/  FFMA R23, R12, R20, R15 ;  /* 0x000000140c177223 */ /* 0x000fe2000000000f */
[----:B------:R-:W-:Y:S06]  /*09b0*/  @P1 BRA `(.L_x_4) ;  /* 0xfffffff8007c1947 */ /* 0x000fec000383ffff */
.L_x_3:
[----:B------:R-:W-:Y:S05]  /*09c0*/  BSYNC.RECONVERGENT B1 ;  /* 0x0000000000017941 */ /* 0x000fea0003800200 */
.L_x_2:
[----:B------:R-:W-:Y:S05]  /*09d0*/  @!P0 BRA `(.L_x_1) ;  /* 0x0000000400c88947 */ /* 0x000fea0003800000 */
[----:B------:R-:W-:Y:S01]  /*09e0*/  ISETP.GE.U32.AND P1, PT, R6, 0x4, PT ;  /* 0x000000040600780c */ /* 0x000fe20003f26070 */
[----:B------:R-:W-:Y:S01]  /*09f0*/  BSSY.RECONVERGENT B1, `(.L_x_5) ;  /* 0x0000038000017945 */ /* 0x000fe20003800200 */
[----:B------:R-:W-:-:S04]  /*0a00*/  LOP3.LUT R9, R2, 0x3, RZ, 0xc0, !PT ;  /* 0x0000000302097812 */ /* 0x000fc800078ec0ff */
[----:B------:R-:W-:-:S07]  /*0a10*/  ISETP.NE.AND P0, PT, R9, RZ, PT ;  /* 0x000000ff0900720c */ /* 0x000fce0003f05270 */
[----:B------:R-:W-:Y:S06]  /*0a20*/  @!P1 BRA `(.L_x_6) ;  /* 0x0000000000d09947 */ /* 0x000fec0003800000 */
[----:B------:R-:W0:Y:S01]  /*0a30*/  LDC.64 R12, c[0x0][0x3a0] ;  /* 0x0000e800ff0c7b82 */ /* 0x000e220000000a00 */
[----:B-----5:R-:W-:Y:S01]  /*0a40*/  IMAD.IADD R5, R3, 0x1, R8 ;  /* 0x0000000103057824 */ /* 0x020fe200078e0208 */
[----:B------:R-:W1:Y:S06]  /*0a50*/  LDCU.64 UR8, c[0x0][0x390] ;  /* 0x00007200ff0877ac */ /* 0x000e6c0008000a00 */
[----:B------:R-:W2:Y:S08]  /*0a60*/  LDC.64 R14, c[0x0][0x398] ;  /* 0x0000e600ff0e7b82 */ /* 0x000eb00000000a00 */
[----:B------:R-:W3:Y:S01]  /*0a70*/  LDC.64 R10, c[0x0][0x388] ;  /* 0x0000e200ff0a7b82 */ /* 0x000ee20000000a00 */
[----:B0-----:R-:W-:-:S05]  /*0a80*/  IMAD.WIDE R12, R5, 0x4, R12 ;  /* 0x00000004050c7825 */ /* 0x001fca00078e020c */
[----:B------:R-:W4:Y:S04]  /*0a90*/  LDG.E.CONSTANT R21, desc[UR4][R12.64] ;  /* 0x000000040c157981 */ /* 0x000f28000c1e9900 */
[----:B------:R-:W3:Y:S01]  /*0aa0*/  LDG.E.CONSTANT R6, desc[UR4][R12.64+0x4] ;  /* 0x000004040c067981 */ /* 0x000ee2000c1e9900 */
[----:B--2---:R-:W-:-:S03]  /*0ab0*/  IMAD.WIDE R14, R5, 0x4, R14 ;  /* 0x00000004050e7825 */ /* 0x004fc600078e020e */
[----:B------:R-:W2:Y:S04]  /*0ac0*/  LDG.E.CONSTANT R29, desc[UR4][R12.64+0x8] ;  /* 0x000008040c1d7981 */ /* 0x000ea8000c1e9900 */
[----:B------:R0:W2:Y:S04]  /*0ad0*/  LDG.E.CONSTANT R27, desc[UR4][R12.64+0xc] ;  /* 0x00000c040c1b7981 */ /* 0x0000a8000c1e9900 */
[----:B------:R-:W2:Y:S04]  /*0ae0*/  LDG.E.CONSTANT R25, desc[UR4][R14.64] ;  /* 0x000000040e197981 */ /* 0x000ea8000c1e9900 */
[----:B------:R-:W2:Y:S04]  /*0af0*/  LDG.E.CONSTANT R17, desc[UR4][R14.64+0x4] ;  /* 0x000004040e117981 */ /* 0x000ea8000c1e9900 */
[----:B------:R-:W2:Y:S04]  /*0b00*/  LDG.E.CONSTANT R19, desc[UR4][R14.64+0x8] ;  /* 0x000008040e137981 */ /* 0x000ea8000c1e9900 */
[----:B------:R0:W2:Y:S01]  /*0b10*/  LDG.E.CONSTANT R5, desc[UR4][R14.64+0xc] ;  /* 0x00000c040e057981 */ /* 0x0000a2000c1e9900 */
[----:B----4-:R-:W-:-:S02]  /*0b20*/  IMAD R21, R21, R0, RZ ;  /* 0x0000000015157224 */ /* 0x010fc400078e02ff */
[----:B---3--:R-:W-:-:S03]  /*0b30*/  IMAD R6, R6, R0, RZ ;  /* 0x0000000006067224 */ /* 0x008fc600078e02ff */
[C---:B------:R-:W-:Y:S02]  /*0b40*/  IADD3 R18, P2, PT, R4.reuse, R21, RZ ;  /* 0x0000001504127210 */ /* 0x040fe40007f5e0ff */
[----:B------:R-:W-:Y:S02]  /*0b50*/  IADD3 R16, P1, PT, R4, R6, RZ ;  /* 0x0000000604107210 */ /* 0x000fe40007f3e0ff */
[-C--:B------:R-:W-:Y:S01]  /*0b60*/  LEA.HI.X.SX32 R22, R21, R7.reuse, 0x1, P2 ;  /* 0x0000000715167211 */ /* 0x080fe200010f0eff */
[----:B--2---:R-:W-:Y:S01]  /*0b70*/  IMAD R29, R29, R0, RZ ;  /* 0x000000001d1d7224 */ /* 0x004fe200078e02ff */
[----:B------:R-:W-:Y:S02]  /*0b80*/  LEA.HI.X.SX32 R21, R6, R7, 0x1, P1 ;  /* 0x0000000706157211 */ /* 0x000fe400008f0eff */
[----:B-1----:R-:W-:Y:S02]  /*0b90*/  LEA R20, P1, R16, UR8, 0x2 ;  /* 0x0000000810147c11 */ /* 0x002fe4000f8210ff */
[----:B0-----:R-:W-:-:S02]  /*0ba0*/  LEA R12, P2, R18, UR8, 0x2 ;  /* 0x00000008120c7c11 */ /* 0x001fc4000f8410ff */
[----:B------:R-:W-:Y:S01]  /*0bb0*/  LEA.HI.X R21, R16, UR9, R21, 0x2, P1 ;  /* 0x0000000910157c11 */ /* 0x000fe200088f1415 */
[----:B------:R-:W-:Y:S01]  /*0bc0*/  IMAD R27, R27, R0, RZ ;  /* 0x000000001b1b7224 */ /* 0x000fe200078e02ff */
[----:B------:R-:W-:Y:S01]  /*0bd0*/  IADD3 R15, P1, PT, R4, R29, RZ ;  /* 0x0000001d040f7210 */ /* 0x000fe20007f3e0ff */
[----:B------:R-:W-:Y:S01]  /*0be0*/  IMAD.WIDE R24, R25, 0x4, R10 ;  /* 0x0000000419187825 */ /* 0x000fe200078e020a */
[----:B------:R-:W-:Y:S01]  /*0bf0*/  LEA.HI.X R13, R18, UR9, R22, 0x2, P2 ;  /* 0x00000009120d7c11 */ /* 0x000fe200090f1416 */
[----:B------:R-:W2:Y:S01]  /*0c00*/  LDG.E.CONSTANT R20, desc[UR4][R20.64] ;  /* 0x0000000414147981 */ /* 0x000ea2000c1e9900 */
[----:B------:R-:W-:Y:S01]  /*0c10*/  LEA.HI.X.SX32 R26, R29, R7, 0x1, P1 ;  /* 0x000000071d1a7211 */ /* 0x000fe200008f0eff */
[--C-:B------:R-:W-:Y:S01]  /*0c20*/  IMAD.WIDE R16, R17, 0x4, R10.reuse ;  /* 0x0000000411107825 */ /* 0x100fe200078e020a */
[----:B------:R-:W-:Y:S01]  /*0c30*/  LEA R14, P1, R15, UR8, 0x2 ;  /* 0x000000080f0e7c11 */ /* 0x000fe2000f8210ff */
[----:B------:R0:W3:Y:S01]  /*0c40*/  LDG.E.CONSTANT R6, desc[UR4][R12.64] ;  /* 0x000000040c067981 */ /* 0x0000e2000c1e9900 */
[----:B------:R-:W-:Y:S01]  /*0c50*/  IADD3 R22, P2, PT, R4, R27, RZ ;  /* 0x0000001b04167210 */ /* 0x000fe20007f5e0ff */
[----:B------:R-:W-:Y:S01]  /*0c60*/  IMAD.WIDE R18, R19, 0x4, R10 ;  /* 0x0000000413127825 */ /* 0x000fe200078e020a */
[----:B------:R-:W-:Y:S01]  /*0c70*/  LEA.HI.X R15, R15, UR9, R26, 0x2, P1 ;  /* 0x000000090f0f7c11 */ /* 0x000fe200088f141a */
[----:B------:R-:W3:Y:S01]  /*0c80*/  LDG.E.CONSTANT R24, desc[UR4][R24.64] ;  /* 0x0000000418187981 */ /* 0x000ee2000c1e9900 */
[----:B------:R-:W-:Y:S01]  /*0c90*/  LEA.HI.X.SX32 R27, R27, R7, 0x1, P2 ;  /* 0x000000071b1b7211 */ /* 0x000fe200010f0eff */
[----:B------:R-:W-:-:S02]  /*0ca0*/  IMAD.WIDE R10, R5, 0x4, R10 ;  /* 0x00000004050a7825 */ /* 0x000fc400078e020a */
[----:B------:R-:W2:Y:S01]  /*0cb0*/  LDG.E.CONSTANT R17, desc[UR4][R16.64] ;  /* 0x0000000410117981 */ /* 0x000ea2000c1e9900 */
[----:B0-----:R-:W-:-:S03]  /*0cc0*/  LEA R12, P1, R22, UR8, 0x2 ;  /* 0x00000008160c7c11 */ /* 0x001fc6000f8210ff */
[----:B------:R-:W4:Y:S01]  /*0cd0*/  LDG.E.CONSTANT R18, desc[UR4][R18.64] ;  /* 0x0000000412127981 */ /* 0x000f22000c1e9900 */
[----:B------:R-:W-:-:S03]  /*0ce0*/  LEA.HI.X R13, R22, UR9, R27, 0x2, P1 ;  /* 0x00000009160d7c11 */ /* 0x000fc600088f141b */
[----:B------:R-:W4:Y:S04]  /*0cf0*/  LDG.E.CONSTANT R15, desc[UR4][R14.64] ;  /* 0x000000040e0f7981 */ /* 0x000f28000c1e9900 */
[----:B------:R-:W4:Y:S04]  /*0d00*/  LDG.E.CONSTANT R10, desc[UR4][R10.64] ;  /* 0x000000040a0a7981 */ /* 0x000f28000c1e9900 */
[----:B------:R-:W4:Y:S01]  /*0d10*/  LDG.E.CONSTANT R13, desc[UR4][R12.64] ;  /* 0x000000040c0d7981 */ /* 0x000f22000c1e9900 */
[----:B------:R-:W-:Y:S02]  /*0d20*/  VIADD R8, R8, 0x4 ;  /* 0x0000000408087836 */ /* 0x000fe40000000000 */
[----:B---3--:R-:W-:-:S04]  /*0d30*/  FFMA R23, R6, R24, R23 ;  /* 0x0000001806177223 */ /* 0x008fc80000000017 */
[----:B--2---:R-:W-:-:S04]  /*0d40*/  FFMA R20, R20, R17, R23 ;  /* 0x0000001114147223 */ /* 0x004fc80000000017 */
[----:B----4-:R-:W-:-:S04]  /*0d50*/  FFMA R20, R15, R18, R20 ;  /* 0x000000120f147223 */ /* 0x010fc80000000014 */
[----:B------:R-:W-:-:S07]  /*0d60*/  FFMA R23, R13, R10, R20 ;  /* 0x0000000a0d177223 */ /* 0x000fce0000000014 */
.L_x_6:
[----:B------:R-:W-:Y:S05]  /*0d70*/  BSYNC.RECONVERGENT B1 ;  /* 0x0000000000017941 */ /* 0x000fea0003800200 */
.L_x_5:
[----:B------:R-:W-:Y:S05]  /*0d80*/  @!P0 BRA `(.L_x_1) ;  /* 0x0000000000dc8947 */ /* 0x000fea0003800000 */
[----:B------:R-:W-:Y:S01]  /*0d90*/  ISETP.NE.AND P1, PT, R9, 0x1, PT ;  /* 0x000000010900780c */ /* 0x000fe20003f25270 */
[----:B------:R-:W-:Y:S01]  /*0da0*/  BSSY.RECONVERGENT B1, `(.L_x_7) ;  /* 0x0000022000017945 */ /* 0x000fe20003800200 */
[----:B------:R-:W-:-:S04]  /*0db0*/  LOP3.LUT R2, R2, 0x1, RZ, 0xc0, !PT ;  /* 0x0000000102027812 */ /* 0x000fc800078ec0ff */
[----:B------:R-:W-:-:S07]  /*0dc0*/  ISETP.NE.U32.AND P0, PT, R2, 0x1, PT ;  /* 0x000000010200780c */ /* 0x000fce0003f05070 */
[----:B------:R-:W-:Y:S06]  /*0dd0*/  @!P1 BRA `(.L_x_8) ;  /* 0x0000000000789947 */ /* 0x000fec0003800000 */
[----:B------:R-:W0:Y:S01]  /*0de0*/  LDC.64 R12, c[0x0][0x3a0] ;  /* 0x0000e800ff0c7b82 */ /* 0x000e220000000a00 */
[----:B-----5:R-:W-:Y:S01]  /*0df0*/  IMAD.IADD R17, R3, 0x1, R8 ;  /* 0x0000000103117824 */ /* 0x020fe200078e0208 */
[----:B------:R-:W1:Y:S06]  /*0e00*/  LDCU.64 UR8, c[0x0][0x390] ;  /* 0x00007200ff0877ac */ /* 0x000e6c0008000a00 */
[----:B------:R-:W2:Y:S01]  /*0e10*/  LDC.64 R10, c[0x0][0x398] ;  /* 0x0000e600ff0a7b82 */ /* 0x000ea20000000a00 */
[----:B0-----:R-:W-:-:S05]  /*0e20*/  IMAD.WIDE R14, R17, 0x4, R12 ;  /* 0x00000004110e7825 */ /* 0x001fca00078e020c */
[----:B------:R-:W3:Y:S04]  /*0e30*/  LDG.E.CONSTANT R9, desc[UR4][R14.64] ;  /* 0x000000040e097981 */ /* 0x000ee8000c1e9900 */
[----:B------:R-:W4:Y:S01]  /*0e40*/  LDG.E.CONSTANT R13, desc[UR4][R14.64+0x4] ;  /* 0x000004040e0d7981 */ /* 0x000f22000c1e9900 */
[----:B--2---:R-:W-:Y:S02]  /*0e50*/  IMAD.WIDE R16, R17, 0x4, R10 ;  /* 0x0000000411107825 */ /* 0x004fe400078e020a */
[----:B------:R-:W0:Y:S03]  /*0e60*/  LDC.64 R10, c[0x0][0x388] ;  /* 0x0000e200ff0a7b82 */ /* 0x000e260000000a00 */
[----:B------:R-:W0:Y:S04]  /*0e70*/  LDG.E.CONSTANT R5, desc[UR4][R16.64] ;  /* 0x0000000410057981 */ /* 0x000e28000c1e9900 */
[----:B------:R-:W2:Y:S01]  /*0e80*/  LDG.E.CONSTANT R19, desc[UR4][R16.64+0x4] ;  /* 0x0000040410137981 */ /* 0x000ea2000c1e9900 */
[----:B---3--:R-:W-:-:S02]  /*0e90*/  IMAD R9, R9, R0, RZ ;  /* 0x0000000009097224 */ /* 0x008fc400078e02ff */
[----:B----4-:R-:W-:-:S03]  /*0ea0*/  IMAD R6, R13, R0, RZ ;  /* 0x000000000d067224 */ /* 0x010fc600078e02ff */
[----:B------:R-:W-:-:S04]  /*0eb0*/  IADD3 R2, P1, PT, R4, R9, RZ ;  /* 0x0000000904027210 */ /* 0x000fc80007f3e0ff */
[-C--:B------:R-:W-:Y:S01]  /*0ec0*/  LEA.HI.X.SX32 R9, R9, R7.reuse, 0x1, P1 ;  /* 0x0000000709097211 */ /* 0x080fe200008f0eff */
[----:B0-----:R-:W-:Y:S01]  /*0ed0*/  IMAD.WIDE R14, R5, 0x4, R10 ;  /* 0x00000004050e7825 */ /* 0x001fe200078e020a */
[----:B-1----:R-:W-:Y:S02]  /*0ee0*/  LEA R12, P1, R2, UR8, 0x2 ;  /* 0x00000008020c7c11 */ /* 0x002fe4000f8210ff */
[----:B------:R-:W-:Y:S02]  /*0ef0*/  IADD3 R18, P2, PT, R4, R6, RZ ;  /* 0x0000000604127210 */ /* 0x000fe40007f5e0ff */
[----:B------:R-:W-:Y:S01]  /*0f00*/  LEA.HI.X R13, R2, UR9, R9, 0x2, P1 ;  /* 0x00000009020d7c11 */ /* 0x000fe200088f1409 */
[----:B--2---:R-:W-:Y:S01]  /*0f10*/  IMAD.WIDE R10, R19, 0x4, R10 ;  /* 0x00000004130a7825 */ /* 0x004fe200078e020a */
[----:B------:R-:W-:Y:S01]  /*0f20*/  LEA.HI.X.SX32 R5, R6, R7, 0x1, P2 ;  /* 0x0000000706057211 */ /* 0x000fe200010f0eff */
[----:B------:R-:W2:Y:S01]  /*0f30*/  LDG.E.CONSTANT R14, desc[UR4][R14.64] ;  /* 0x000000040e0e7981 */ /* 0x000ea2000c1e9900 */
[----:B------:R-:W-:-:S03]  /*0f40*/  LEA R16, P1, R18, UR8, 0x2 ;  /* 0x0000000812107c11 */ /* 0x000fc6000f8210ff */
[----:B------:R-:W2:Y:S01]  /*0f50*/  LDG.E.CONSTANT R12, desc[UR4][R12.64] ;  /* 0x000000040c0c7981 */ /* 0x000ea2000c1e9900 */
[----:B------:R-:W-:-:S03]  /*0f60*/  LEA.HI.X R17, R18, UR9, R5, 0x2, P1 ;  /* 0x0000000912117c11 */ /* 0x000fc600088f1405 */
[----:B------:R-:W3:Y:S04]  /*0f70*/  LDG.E.CONSTANT R10, desc[UR4][R10.64] ;  /* 0x000000040a0a7981 */ /* 0x000ee8000c1e9900 */
[----:B------:R-:W3:Y:S01]  /*0f80*/  LDG.E.CONSTANT R16, desc[UR4][R16.64] ;  /* 0x0000000410107981 */ /* 0x000ee2000c1e9900 */
[----:B------:R-:W-:Y:S02]  /*0f90*/  VIADD R8, R8, 0x2 ;  /* 0x0000000208087836 */ /* 0x000fe40000000000 */
[----:B--2---:R-:W-:-:S04]  /*0fa0*/  FFMA R23, R12, R14, R23 ;  /* 0x0000000e0c177223 */ /* 0x004fc80000000017 */
[----:B---3--:R-:W-:-:S07]  /*0fb0*/  FFMA R23, R16, R10, R23 ;  /* 0x0000000a10177223 */ /* 0x008fce0000000017 */
.L_x_8:
[----:B------:R-:W-:Y:S05]  /*0fc0*/  BSYNC.RECONVERGENT B1 ;  /* 0x0000000000017941 */ /* 0x000fea0003800200 */
.L_x_7:
[----:B------:R-:W-:Y:S05]  /*0fd0*/  @P0 BRA `(.L_x_1) ;  /* 0x0000000000480947 */ /* 0x000fea0003800000 */
[----:B------:R-:W0:Y:S01]  /*0fe0*/  LDC.64 R10, c[0x0][0x3a0] ;  /* 0x0000e800ff0a7b82 */ /* 0x000e220000000a00 */
[----:B-----5:R-:W-:Y:S01]  /*0ff0*/  IMAD.IADD R9, R3, 0x1, R8 ;  /* 0x0000000103097824 */ /* 0x020fe200078e0208 */
[----:B------:R-:W1:Y:S06]  /*1000*/  LDCU.64 UR8, c[0x0][0x390] ;  /* 0x00007200ff0877ac */ /* 0x000e6c0008000a00 */
[----:B------:R-:W2:Y:S08]  /*1010*/  LDC.64 R12, c[0x0][0x398] ;  /* 0x0000e600ff0c7b82 */ /* 0x000eb00000000a00 */
[----:B------:R-:W3:Y:S01]  /*1020*/  LDC.64 R14, c[0x0][0x388] ;  /* 0x0000e200ff0e7b82 */ /* 0x000ee20000000a00 */
[----:B0-----:R-:W-:-:S06]  /*1030*/  IMAD.WIDE R10, R9, 0x4, R10 ;  /* 0x00000004090a7825 */ /* 0x001fcc00078e020a */
[----:B------:R-:W4:Y:S01]  /*1040*/  LDG.E.CONSTANT R11, desc[UR4][R10.64] ;  /* 0x000000040a0b7981 */ /* 0x000f22000c1e9900 */
[----:B--2---:R-:W-:-:S06]  /*1050*/  IMAD.WIDE R8, R9, 0x4, R12 ;  /* 0x0000000409087825 */ /* 0x004fcc00078e020c */
[----:B------:R-:W3:Y:S01]  /*1060*/  LDG.E.CONSTANT R9, desc[UR4][R8.64] ;  /* 0x0000000408097981 */ /* 0x000ee2000c1e9900 */
[----:B----4-:R-:W-:-:S05]  /*1070*/  IMAD R2, R11, R0, RZ ;  /* 0x000000000b027224 */ /* 0x010fca00078e02ff */
[----:B------:R-:W-:-:S04]  /*1080*/  IADD3 R5, P0, PT, R4, R2, RZ ;  /* 0x0000000204057210 */ /* 0x000fc80007f1e0ff */
[----:B------:R-:W-:Y:S01]  /*1090*/  LEA.HI.X.SX32 R2, R2, R7, 0x1, P0 ;  /* 0x0000000702027211 */ /* 0x000fe200000f0eff */
[----:B---3--:R-:W-:Y:S01]  /*10a0*/  IMAD.WIDE R6, R9, 0x4, R14 ;  /* 0x0000000409067825 */ /* 0x008fe200078e020e */
[----:B-1----:R-:W-:-:S04]  /*10b0*/  LEA R12, P0, R5, UR8, 0x2 ;  /* 0x00000008050c7c11 */ /* 0x002fc8000f8010ff */
[----:B------:R-:W-:Y:S01]  /*10c0*/  LEA.HI.X R13, R5, UR9, R2, 0x2, P0 ;  /* 0x00000009050d7c11 */ /* 0x000fe200080f1402 */
[----:B------:R-:W2:Y:S04]  /*10d0*/  LDG.E.CONSTANT R6, desc[UR4][R6.64] ;  /* 0x0000000406067981 */ /* 0x000ea8000c1e9900 */
[----:B------:R-:W2:Y:S02]  /*10e0*/  LDG.E.CONSTANT R12, desc[UR4][R12.64] ;  /* 0x000000040c0c7981 */ /* 0x000ea4000c1e9900 */
[----:B--2---:R-:W-:-:S07]  /*10f0*/  FFMA R23, R12, R6, R23 ;  /* 0x000000060c177223 */ /* 0x004fce0000000017 */
.L_x_1:
[----:B------:R-:W-:Y:S05]  /*1100*/  BSYNC.RECONVERGENT B0 ;  /* 0x0000000000007941 */ /* 0x000fea0003800200 */
.L_x_0:
[----:B------:R-:W0:Y:S01]  /*1110*/  LDC.64 R6, c[0x0][0x3a8] ;  /* 0x0000ea00ff067b82 */ /* 0x000e220000000a00 */
[----:B------:R-:W1:Y:S01]  /*1120*/  LDCU.64 UR8, c[0x0][0x3c0] ;  /* 0x00007800ff0877ac */ /* 0x000e620008000a00 */
[----:B0----5:R-:W-:-:S06]  /*1130*/  IMAD.WIDE R2, R3, 0x4, R6 ;  /* 0x0000000403027825 */ /* 0x021fcc00078e0206 */
[----:B------:R-:W2:Y:S01]  /*1140*/  LDG.E.CONSTANT R3, desc[UR4][R2.64] ;  /* 0x0000000402037981 */ /* 0x000ea2000c1e9900 */
[----:B------:R-:W-:Y:S01]  /*1150*/  SHF.R.S32.HI R6, RZ, 0x1f, R4 ;  /* 0x0000001fff067819 */ /* 0x000fe20000011404 */
[----:B--2---:R-:W-:-:S05]  /*1160*/  IMAD R5, R3, R0, RZ ;  /* 0x0000000003057224 */ /* 0x004fca00078e02ff */
[----:B------:R-:W-:-:S04]  /*1170*/  IADD3 R0, P0, PT, R4, R5, RZ ;  /* 0x0000000504007210 */ /* 0x000fc80007f1e0ff */
[----:B------:R-:W-:Y:S02]  /*1180*/  LEA.HI.X.SX32 R5, R5, R6, 0x1, P0 ;  /* 0x0000000605057211 */ /* 0x000fe400000f0eff */
[----:B-1----:R-:W-:-:S04]  /*1190*/  LEA R4, P0, R0, UR8, 0x2 ;  /* 0x0000000800047c11 */ /* 0x002fc8000f8010ff */
[----:B------:R-:W-:-:S05]  /*11a0*/  LEA.HI.X R5, R0, UR9, R5, 0x2, P0 ;  /* 0x0000000900057c11 */ /* 0x000fca00080f1405 */
[----:B------:R-:W-:Y:S01]  /*11b0*/  STG.E desc[UR4][R4.64], R23 ;  /* 0x0000001704007986 */ /* 0x000fe2000c101904 */
[----:B------:R-:W-:Y:S05]  /*11c0*/  EXIT ;  /* 0x000000000000794d */ /* 0x000fea0003800000 */
.L_x_9:
[----:B------:R-:W-:-:S00]  /*11d0*/  BRA `(.L_x_9) ;  /* 0xfffffffc00fc7947 */ /* 0x000fc0000383ffff */
[----:B------:R-:W-:-:S00]  /*11e0*/  NOP ;  /* 0x0000000000007918 */ /* 0x000fc00000000000 */
        /* <DEDUP_REMOVED lines=9> */
.L_x_10:


//--------------------- .nv.shared.reserved.0     --------------------------
	.section	.nv.shared.reserved.0,"aw",@nobits
	.weak		__nv_reservedSMEM_offset_0_alias
	.size		__nv_reservedSMEM_offset_0_alias, 0, 64
	.other		__nv_reservedSMEM_offset_0_alias,@"STO_CUDA_RESERVED_SHARED STV_DEFAULT"
__nv_reservedSMEM_offset_0_alias:
	.zero		0
	.zero		64


//--------------------- .nv.constant0._Z18bev_pool_v2_kerneliiPKfS0_PKiS2_S2_S2_S2_Pf --------------------------
	.section	.nv.constant0._Z18bev_pool_v2_kerneliiPKfS0_PKiS2_S2_S2_S2_Pf,"a",@progbits
	.sectionflags	@""
	.align	4
.nv.constant0._Z18bev_pool_v2_kerneliiPKfS0_PKiS2_S2_S2_S2_Pf:
	.zero		968


//--------------------- SYMBOLS --------------------------

	.type		.nv.reservedSmem.offset0,@object
	.size		.nv.reservedSmem.offset0,0x4
